//
// Generated by NVIDIA NVVM Compiler
//
// Compiler Build ID: CL-36424714
// Cuda compilation tools, release 13.0, V13.0.88
// Based on NVVM 20.0.0
//

.version 9.0
.target sm_100
.address_size 64

	// .globl	_Z6kernelPh
.const .align 4 .b8 spheres[560];

.visible .entry _Z6kernelPh(
	.param .u64 .ptr .align 1 _Z6kernelPh_param_0
)
{
	.reg .pred 	%p<10>;
	.reg .b32 	%r<22>;
	.reg .b32 	%f<155>;
	.reg .b64 	%rd<10>;

	ld.param.u64 	%rd3, [_Z6kernelPh_param_0];
	mov.u32 	%r5, %ctaid.x;
	mov.u32 	%r6, %ntid.x;
	mov.u32 	%r7, %tid.x;
	mad.lo.s32 	%r8, %r5, %r6, %r7;
	mov.u32 	%r9, %ctaid.y;
	mov.u32 	%r10, %ntid.y;
	mov.u32 	%r11, %tid.y;
	mad.lo.s32 	%r12, %r9, %r10, %r11;
	mov.u32 	%r13, %nctaid.x;
	mul.lo.s32 	%r14, %r13, %r6;
	mad.lo.s32 	%r1, %r14, %r12, %r8;
	add.s32 	%r15, %r8, -256;
	cvt.rn.f32.s32 	%f1, %r15;
	add.s32 	%r16, %r12, -256;
	cvt.rn.f32.s32 	%f2, %r16;
	mov.u64 	%rd5, spheres;
	add.s64 	%rd9, %rd5, 56;
	mov.f32 	%f135, 0f00000000;
	mov.f32 	%f136, 0fD09502F9;
	mov.b32 	%r21, 0;
	mov.f32 	%f134, %f135;
	mov.f32 	%f133, %f135;
$L__BB0_1:
	ld.const.f32 	%f84, [%rd9+-56];
	ld.const.f32 	%f85, [%rd9+-52];
	ld.const.f32 	%f8, [%rd9+-44];
	ld.const.f32 	%f9, [%rd9+-40];
	ld.const.f32 	%f10, [%rd9+-36];
	ld.const.f32 	%f11, [%rd9+-32];
	sub.f32 	%f86, %f1, %f84;
	sub.f32 	%f87, %f2, %f85;
	mul.f32 	%f12, %f86, %f86;
	mul.f32 	%f13, %f87, %f87;
	add.f32 	%f88, %f12, %f13;
	mul.f32 	%f14, %f8, %f8;
	setp.geu.f32 	%p1, %f88, %f14;
	mov.f32 	%f132, 0fD09502F9;
	@%p1 bra 	$L__BB0_3;
	ld.const.f32 	%f89, [%rd9+-48];
	sub.f32 	%f90, %f14, %f12;
	sub.f32 	%f91, %f90, %f13;
	sqrt.rn.f32 	%f92, %f91;
	div.rn.f32 	%f131, %f92, %f8;
	add.f32 	%f132, %f89, %f92;
$L__BB0_3:
	setp.leu.f32 	%p2, %f132, %f136;
	@%p2 bra 	$L__BB0_5;
	mul.f32 	%f133, %f9, %f131;
	mul.f32 	%f134, %f10, %f131;
	mul.f32 	%f135, %f11, %f131;
	mov.f32 	%f136, %f132;
$L__BB0_5:
	ld.const.f32 	%f94, [%rd9+-28];
	ld.const.f32 	%f95, [%rd9+-24];
	ld.const.f32 	%f26, [%rd9+-16];
	ld.const.f32 	%f27, [%rd9+-12];
	ld.const.f32 	%f28, [%rd9+-8];
	ld.const.f32 	%f29, [%rd9+-4];
	sub.f32 	%f96, %f1, %f94;
	sub.f32 	%f97, %f2, %f95;
	mul.f32 	%f30, %f96, %f96;
	mul.f32 	%f31, %f97, %f97;
	add.f32 	%f98, %f30, %f31;
	mul.f32 	%f32, %f26, %f26;
	setp.geu.f32 	%p3, %f98, %f32;
	mov.f32 	%f138, 0fD09502F9;
	@%p3 bra 	$L__BB0_7;
	ld.const.f32 	%f99, [%rd9+-20];
	sub.f32 	%f100, %f32, %f30;
	sub.f32 	%f101, %f100, %f31;
	sqrt.rn.f32 	%f102, %f101;
	div.rn.f32 	%f131, %f102, %f26;
	add.f32 	%f138, %f99, %f102;
$L__BB0_7:
	setp.leu.f32 	%p4, %f138, %f136;
	@%p4 bra 	$L__BB0_9;
	mul.f32 	%f133, %f27, %f131;
	mul.f32 	%f134, %f28, %f131;
	mul.f32 	%f135, %f29, %f131;
	mov.f32 	%f136, %f138;
$L__BB0_9:
	ld.const.f32 	%f104, [%rd9];
	ld.const.f32 	%f105, [%rd9+4];
	ld.const.f32 	%f44, [%rd9+12];
	ld.const.f32 	%f45, [%rd9+16];
	ld.const.f32 	%f46, [%rd9+20];
	ld.const.f32 	%f47, [%rd9+24];
	sub.f32 	%f106, %f1, %f104;
	sub.f32 	%f107, %f2, %f105;
	mul.f32 	%f48, %f106, %f106;
	mul.f32 	%f49, %f107, %f107;
	add.f32 	%f108, %f48, %f49;
	mul.f32 	%f50, %f44, %f44;
	setp.geu.f32 	%p5, %f108, %f50;
	mov.f32 	%f144, 0fD09502F9;
	@%p5 bra 	$L__BB0_11;
	ld.const.f32 	%f109, [%rd9+8];
	sub.f32 	%f110, %f50, %f48;
	sub.f32 	%f111, %f110, %f49;
	sqrt.rn.f32 	%f112, %f111;
	div.rn.f32 	%f131, %f112, %f44;
	add.f32 	%f144, %f109, %f112;
$L__BB0_11:
	setp.leu.f32 	%p6, %f144, %f136;
	@%p6 bra 	$L__BB0_13;
	mul.f32 	%f133, %f45, %f131;
	mul.f32 	%f134, %f46, %f131;
	mul.f32 	%f135, %f47, %f131;
	mov.f32 	%f136, %f144;
$L__BB0_13:
	ld.const.f32 	%f114, [%rd9+28];
	ld.const.f32 	%f115, [%rd9+32];
	ld.const.f32 	%f62, [%rd9+40];
	ld.const.f32 	%f63, [%rd9+44];
	ld.const.f32 	%f64, [%rd9+48];
	ld.const.f32 	%f65, [%rd9+52];
	sub.f32 	%f116, %f1, %f114;
	sub.f32 	%f117, %f2, %f115;
	mul.f32 	%f66, %f116, %f116;
	mul.f32 	%f67, %f117, %f117;
	add.f32 	%f118, %f66, %f67;
	mul.f32 	%f68, %f62, %f62;
	setp.geu.f32 	%p7, %f118, %f68;
	mov.f32 	%f150, 0fD09502F9;
	@%p7 bra 	$L__BB0_15;
	ld.const.f32 	%f119, [%rd9+36];
	sub.f32 	%f120, %f68, %f66;
	sub.f32 	%f121, %f120, %f67;
	sqrt.rn.f32 	%f122, %f121;
	div.rn.f32 	%f131, %f122, %f62;
	add.f32 	%f150, %f119, %f122;
$L__BB0_15:
	setp.leu.f32 	%p8, %f150, %f136;
	@%p8 bra 	$L__BB0_17;
	mul.f32 	%f133, %f63, %f131;
	mul.f32 	%f134, %f64, %f131;
	mul.f32 	%f135, %f65, %f131;
	mov.f32 	%f136, %f150;
$L__BB0_17:
	add.s32 	%r21, %r21, 4;
	add.s64 	%rd9, %rd9, 112;
	setp.ne.s32 	%p9, %r21, 20;
	@%p9 bra 	$L__BB0_1;
	cvta.to.global.u64 	%rd6, %rd3;
	mul.f32 	%f123, %f133, 0f437F0000;
	cvt.rzi.s32.f32 	%r17, %f123;
	mul.lo.s32 	%r18, %r1, 3;
	cvt.s64.s32 	%rd7, %r18;
	add.s64 	%rd8, %rd6, %rd7;
	st.global.u8 	[%rd8], %r17;
	mul.f32 	%f124, %f134, 0f437F0000;
	cvt.rzi.s32.f32 	%r19, %f124;
	st.global.u8 	[%rd8+1], %r19;
	mul.f32 	%f125, %f135, 0f437F0000;
	cvt.rzi.s32.f32 	%r20, %f125;
	st.global.u8 	[%rd8+2], %r20;
	ret;

}


// ===== COMPILED SASS (sm_100) =====

	.target	sm_100

	.elftype	@"ET_EXEC"


//--------------------- .note.nv.tkinfo           --------------------------
	.section	.note.nv.tkinfo,"",@"SHT_NOTE"
	.sectionflags	@"SHF_NOTE_NV_TKINFO"
	.tkinfo
        /*0018*/ 	.word	0x00000002
        /*0030*/ 	.string	""
        /*0030*/ 	.string	"ptxas"
        /*0030*/ 	.string	"Cuda compilation tools, release 13.0, V13.0.88"
        /*0030*/ 	.string	"Build cuda_13.0.r13.0/compiler.36424714_0"
        /*0030*/ 	.string	"-arch sm_100 -m 64 "



//--------------------- .note.nv.cuinfo           --------------------------
	.section	.note.nv.cuinfo,"",@"SHT_NOTE"
	.sectionflags	@"SHF_NOTE_NV_CUINFO"
        /*0018*/ 	.short	0x0002
        /*001a*/ 	.short	0x0064
        /*001c*/ 	.short	0x0082
	.zero		2


//--------------------- .nv.info                  --------------------------
	.section	.nv.info,"",@"SHT_CUDA_INFO"
	.align	4


	//----- nvinfo : EIATTR_REGCOUNT
	.align		4
        /*0000*/ 	.byte	0x04, 0x2f
        /*0002*/ 	.short	(.L_2 - .L_1)
	.align		4
.L_1:
        /*0004*/ 	.word	index@(_Z6kernelPh)
        /*0008*/ 	.word	0x0000001c


	//----- nvinfo : EIATTR_FRAME_SIZE
	.align		4
.L_2:
        /*000c*/ 	.byte	0x04, 0x11
        /*000e*/ 	.short	(.L_4 - .L_3)
	.align		4
.L_3:
        /*0010*/ 	.word	index@($__internal_1_$__cuda_sm3x_div_rn_noftz_f32_slowpath)
        /*0014*/ 	.word	0x00000000


	//----- nvinfo : EIATTR_FRAME_SIZE
	.align		4
.L_4:
        /*0018*/ 	.byte	0x04, 0x11
        /*001a*/ 	.short	(.L_6 - .L_5)
	.align		4
.L_5:
        /*001c*/ 	.word	index@($__internal_0_$__cuda_sm20_sqrt_rn_f32_slowpath)
        /*0020*/ 	.word	0x00000000


	//----- nvinfo : EIATTR_FRAME_SIZE
	.align		4
.L_6:
        /*0024*/ 	.byte	0x04, 0x11
        /*0026*/ 	.short	(.L_8 - .L_7)
	.align		4
.L_7:
        /*0028*/ 	.word	index@(_Z6kernelPh)
        /*002c*/ 	.word	0x00000000


	//----- nvinfo : EIATTR_MIN_STACK_SIZE
	.align		4
.L_8:
        /*0030*/ 	.byte	0x04, 0x12
        /*0032*/ 	.short	(.L_10 - .L_9)
	.align		4
.L_9:
        /*0034*/ 	.word	index@(_Z6kernelPh)
        /*0038*/ 	.word	0x00000000
.L_10:


//--------------------- .nv.compat                --------------------------
	.section	.nv.compat,"",@"SHT_CUDA_COMPAT_INFO"
	.align	4
        /*0000*/ 	.byte	0x02, 0x09, 0x00, 0x00, 0x02, 0x02, 0x01, 0x00, 0x02, 0x05, 0x05, 0x00, 0x03, 0x07, 0x01, 0x01
        /*0010*/ 	.byte	0x02, 0x03, 0x00, 0x00, 0x02, 0x06, 0x01, 0x00, 0x04, 0x0b, 0x08, 0x00, 0x01, 0x00, 0x00, 0x00
        /*0020*/ 	.byte	0x00, 0x00, 0x00, 0x00


//--------------------- .nv.info._Z6kernelPh      --------------------------
	.section	.nv.info._Z6kernelPh,"",@"SHT_CUDA_INFO"
	.sectionflags	@""
	.align	4


	//----- nvinfo : EIATTR_CUDA_API_VERSION
	.align		4
        /*0000*/ 	.byte	0x04, 0x37
        /*0002*/ 	.short	(.L_12 - .L_11)
.L_11:
        /*0004*/ 	.word	0x00000082


	//----- nvinfo : EIATTR_KPARAM_INFO
	.align		4
.L_12:
        /*0008*/ 	.byte	0x04, 0x17
        /*000a*/ 	.short	(.L_14 - .L_13)
.L_13:
        /*000c*/ 	.word	0x00000000
        /*0010*/ 	.short	0x0000
        /*0012*/ 	.short	0x0000
        /*0014*/ 	.byte	0x00, 0xf5, 0x21, 0x00


	//----- nvinfo : EIATTR_SPARSE_MMA_MASK
	.align		4
.L_14:
        /*0018*/ 	.byte	0x03, 0x50
        /*001a*/ 	.short	0x0000


	//----- nvinfo : EIATTR_MAXREG_COUNT
	.align		4
        /*001c*/ 	.byte	0x03, 0x1b
        /*001e*/ 	.short	0x00ff


	//----- nvinfo : EIATTR_MERCURY_ISA_VERSION
	.align		4
        /*0020*/ 	.byte	0x03, 0x5f
        /*0022*/ 	.short	0x0101


	//----- nvinfo : EIATTR_VRC_CTA_INIT_COUNT
	.align		4
        /*0024*/ 	.byte	0x02, 0x4a
	.zero		1
	.zero		1


	//----- nvinfo : EIATTR_EXIT_INSTR_OFFSETS
	.align		4
        /*0028*/ 	.byte	0x04, 0x1c
        /*002a*/ 	.short	(.L_16 - .L_15)


	//   ....[0]....
.L_15:
        /*002c*/ 	.word	0x00000fb0


	//----- nvinfo : EIATTR_CRS_STACK_SIZE
	.align		4
.L_16:
        /*0030*/ 	.byte	0x04, 0x1e
        /*0032*/ 	.short	(.L_18 - .L_17)
.L_17:
        /*0034*/ 	.word	0x00000000


	//----- nvinfo : EIATTR_CBANK_PARAM_SIZE
	.align		4
.L_18:
        /*0038*/ 	.byte	0x03, 0x19
        /*003a*/ 	.short	0x0008


	//----- nvinfo : EIATTR_PARAM_CBANK
	.align		4
        /*003c*/ 	.byte	0x04, 0x0a
        /*003e*/ 	.short	(.L_20 - .L_19)
	.align		4
.L_19:
        /*0040*/ 	.word	index@(.nv.constant0._Z6kernelPh)
        /*0044*/ 	.short	0x0380
        /*0046*/ 	.short	0x0008


	//----- nvinfo : EIATTR_SW_WAR
	.align		4
.L_20:
        /*0048*/ 	.byte	0x04, 0x36
        /*004a*/ 	.short	(.L_22 - .L_21)
.L_21:
        /*004c*/ 	.word	0x00000008
.L_22:


//--------------------- .nv.callgraph             --------------------------
	.section	.nv.callgraph,"",@"SHT_CUDA_CALLGRAPH"
	.align	4
	.sectionentsize	8
	.align		4
        /*0000*/ 	.word	0x00000000
	.align		4
        /*0004*/ 	.word	0xffffffff
	.align		4
        /*0008*/ 	.word	0x00000000
	.align		4
        /*000c*/ 	.word	0xfffffffe
	.align		4
        /*0010*/ 	.word	0x00000000
	.align		4
        /*0014*/ 	.word	0xfffffffd
	.align		4
        /*0018*/ 	.word	0x00000000
	.align		4
        /*001c*/ 	.word	0xfffffffc


//--------------------- .nv.constant3             --------------------------
	.section	.nv.constant3,"a",@progbits
	.align	4
.nv.constant3:
	.type		spheres,@object
	.size		spheres,(.L_0 - spheres)
spheres:
	.zero		560
.L_0:


//--------------------- .text._Z6kernelPh         --------------------------
	.section	.text._Z6kernelPh,"ax",@progbits
	.align	128
        .global         _Z6kernelPh
        .type           _Z6kernelPh,@function
        .size           _Z6kernelPh,(.L_x_43 - _Z6kernelPh)
        .other          _Z6kernelPh,@"STO_CUDA_ENTRY STV_DEFAULT"
_Z6kernelPh:
.text._Z6kernelPh:
[----:B------:R-:W-:Y:S01]  /*0000*/  LDC R1, c[0x0][0x37c] ;  /* 0x0000df00ff017b82 */ /* 0x000fe20000000800 */
[----:B------:R-:W0:Y:S07]  /*0010*/  S2R R0, SR_TID.Y ;  /* 0x0000000000007919 */ /* 0x000e2e0000002200 */
[----:B------:R-:W1:Y:S01]  /*0020*/  LDC R6, c[0x0][0x360] ;  /* 0x0000d800ff067b82 */ /* 0x000e620000000800 */
[----:B------:R-:W-:Y:S01]  /*0030*/  HFMA2 R9, -RZ, RZ, 0, 3.337860107421875e-06 ;  /* 0x00000038ff097431 */ /* 0x000fe200000001ff */
[----:B------:R-:W-:Y:S01]  /*0040*/  MOV R8, RZ ;  /* 0x000000ff00087202 */ /* 0x000fe20000000f00 */
[----:B------:R-:W1:Y:S01]  /*0050*/  S2R R5, SR_TID.X ;  /* 0x0000000000057919 */ /* 0x000e620000002100 */
[----:B------:R-:W-:Y:S01]  /*0060*/  HFMA2 R7, -RZ, RZ, -36.65625, 4.5359134674072265625e-05 ;  /* 0xd09502f9ff077431 */ /* 0x000fe200000001ff */
[----:B------:R-:W2:Y:S03]  /*0070*/  LDCU.64 UR6, c[0x0][0x358] ;  /* 0x00006b00ff0677ac */ /* 0x000ea60008000a00 */
[----:B------:R-:W0:Y:S08]  /*0080*/  S2UR UR5, SR_CTAID.Y ;  /* 0x00000000000579c3 */ /* 0x000e300000002600 */
[----:B------:R-:W0:Y:S01]  /*0090*/  LDC R3, c[0x0][0x364] ;  /* 0x0000d900ff037b82 */ /* 0x000e220000000800 */
[----:B------:R-:W3:Y:S07]  /*00a0*/  LDCU UR8, c[0x0][0x370] ;  /* 0x00006e00ff0877ac */ /* 0x000eee0008000800 */
[----:B------:R-:W1:Y:S01]  /*00b0*/  S2UR UR4, SR_CTAID.X ;  /* 0x00000000000479c3 */ /* 0x000e620000002500 */
[----:B0-----:R-:W-:-:S05]  /*00c0*/  IMAD R3, R3, UR5, R0 ;  /* 0x0000000503037c24 */ /* 0x001fca000f8e0200 */
[C---:B------:R-:W-:Y:S01]  /*00d0*/  IADD3 R2, PT, PT, R3.reuse, -0x100, RZ ;  /* 0xffffff0003027810 */ /* 0x040fe20007ffe0ff */
[C---:B-1----:R-:W-:Y:S01]  /*00e0*/  IMAD R0, R6.reuse, UR4, R5 ;  /* 0x0000000406007c24 */ /* 0x042fe2000f8e0205 */
[----:B------:R-:W-:Y:S01]  /*00f0*/  CS2R R4, SRZ ;  /* 0x0000000000047805 */ /* 0x000fe2000001ff00 */
[----:B---3--:R-:W-:Y:S01]  /*0100*/  IMAD R6, R6, UR8, RZ ;  /* 0x0000000806067c24 */ /* 0x008fe2000f8e02ff */
[----:B------:R-:W-:Y:S01]  /*0110*/  I2FP.F32.S32 R2, R2 ;  /* 0x0000000200027245 */ /* 0x000fe20000201400 */
[----:B------:R-:W-:Y:S02]  /*0120*/  UMOV UR4, URZ ;  /* 0x000000ff00047c82 */ /* 0x000fe40008000000 */
[----:B------:R-:W-:Y:S01]  /*0130*/  IMAD R6, R3, R6, R0 ;  /* 0x0000000603067224 */ /* 0x000fe200078e0200 */
[----:B------:R-:W-:-:S04]  /*0140*/  IADD3 R0, PT, PT, R0, -0x100, RZ ;  /* 0xffffff0000007810 */ /* 0x000fc80007ffe0ff */
[----:B--2---:R-:W-:-:S07]  /*0150*/  I2FP.F32.S32 R3, R0 ;  /* 0x0000000000037245 */ /* 0x004fce0000201400 */
.L_x_28:
[----:B------:R-:W0:Y:S01]  /*0160*/  LDC.64 R10, c[0x3][R9+-0x38] ;  /* 0x00fff200090a7b82 */ /* 0x000e220000000a00 */
[----:B------:R-:W-:Y:S01]  /*0170*/  UIADD3 UR4, UPT, UPT, UR4, 0x4, URZ ;  /* 0x0000000404047890 */ /* 0x000fe2000fffe0ff */
[----:B------:R-:W-:Y:S01]  /*0180*/  BSSY.RECONVERGENT B0, `(.L_x_0) ;  /* 0x000002f000007945 */ /* 0x000fe20003800200 */
[----:B------:R-:W-:Y:S02]  /*0190*/  IMAD.MOV.U32 R12, RZ, RZ, -0x2f6afd07 ;  /* 0xd09502f9ff0c7424 */ /* 0x000fe400078e00ff */
[----:B------:R-:W-:-:S03]  /*01a0*/  UISETP.NE.AND UP0, UPT, UR4, 0x14, UPT ;  /* 0x000000140400788c */ /* 0x000fc6000bf05270 */
[----:B------:R-:W1:Y:S08]  /*01b0*/  LDC R15, c[0x3][R9+-0x2c] ;  /* 0x00fff500090f7b82 */ /* 0x000e700000000800 */
[----:B------:R2:W3:Y:S01]  /*01c0*/  LDC R23, c[0x3][R9+-0x20] ;  /* 0x00fff80009177b82 */ /* 0x0004e20000000800 */
[----:B0-----:R-:W-:Y:S01]  /*01d0*/  FADD R10, R3, -R10 ;  /* 0x8000000a030a7221 */ /* 0x001fe20000000000 */
[----:B------:R-:W-:-:S06]  /*01e0*/  FADD R11, R2, -R11 ;  /* 0x8000000b020b7221 */ /* 0x000fcc0000000000 */
[----:B------:R2:W0:Y:S01]  /*01f0*/  LDC.64 R16, c[0x3][R9+-0x28] ;  /* 0x00fff60009107b82 */ /* 0x0004220000000a00 */
[----:B------:R-:W-:Y:S01]  /*0200*/  FMUL R13, R10, R10 ;  /* 0x0000000a0a0d7220 */ /* 0x000fe20000400000 */
[----:B------:R-:W-:Y:S01]  /*0210*/  FMUL R14, R11, R11 ;  /* 0x0000000b0b0e7220 */ /* 0x000fe20000400000 */
[----:B-1----:R-:W-:-:S03]  /*0220*/  FMUL R11, R15, R15 ;  /* 0x0000000f0f0b7220 */ /* 0x002fc60000400000 */
[----:B------:R-:W-:-:S05]  /*0230*/  FADD R10, R13, R14 ;  /* 0x0000000e0d0a7221 */ /* 0x000fca0000000000 */
[----:B------:R-:W-:-:S13]  /*0240*/  FSETP.GEU.AND P0, PT, R10, R11, PT ;  /* 0x0000000b0a00720b */ /* 0x000fda0003f0e000 */
[----:B--23--:R-:W-:Y:S05]  /*0250*/  @P0 BRA `(.L_x_1) ;  /* 0x0000000000840947 */ /* 0x00cfea0003800000 */
[----:B------:R-:W-:Y:S01]  /*0260*/  FADD R0, -R13, R11 ;  /* 0x0000000b0d007221 */ /* 0x000fe20000000100 */
[----:B------:R-:W-:Y:S01]  /*0270*/  BSSY.RECONVERGENT B1, `(.L_x_2) ;  /* 0x0000010000017945 */ /* 0x000fe20003800200 */
[----:B------:R1:W2:Y:S02]  /*0280*/  LDC R11, c[0x3][R9+-0x30] ;  /* 0x00fff400090b7b82 */ /* 0x0002a40000000800 */
[----:B------:R-:W-:-:S04]  /*0290*/  FADD R13, -R14, R0 ;  /* 0x000000000e0d7221 */ /* 0x000fc80000000100 */
[----:B------:R1:W3:Y:S01]  /*02a0*/  MUFU.RSQ R10, R13 ;  /* 0x0000000d000a7308 */ /* 0x0002e20000001400 */
[----:B------:R-:W-:-:S04]  /*02b0*/  IADD3 R0, PT, PT, R13, -0xd000000, RZ ;  /* 0xf30000000d007810 */ /* 0x000fc80007ffe0ff */
[----:B------:R-:W-:-:S13]  /*02c0*/  ISETP.GT.U32.AND P0, PT, R0, 0x727fffff, PT ;  /* 0x727fffff0000780c */ /* 0x000fda0003f04070 */
[----:B-1-3--:R-:W-:Y:S05]  /*02d0*/  @!P0 BRA `(.L_x_3) ;  /* 0x0000000000148947 */ /* 0x00afea0003800000 */
[----:B------:R-:W-:Y:S02]  /*02e0*/  MOV R0, R13 ;  /* 0x0000000d00007202 */ /* 0x000fe40000000f00 */
[----:B------:R-:W-:-:S07]  /*02f0*/  MOV R12, 0x310 ;  /* 0x00000310000c7802 */ /* 0x000fce0000000f00 */
[----:B0-2---:R-:W-:Y:S05]  /*0300*/  CALL.REL.NOINC `($__internal_0_$__cuda_sm20_sqrt_rn_f32_slowpath) ;  /* 0x0000000c002c7944 */ /* 0x005fea0003c00000 */
[----:B------:R-:W-:Y:S01]  /*0310*/  MOV R14, R21 ;  /* 0x00000015000e7202 */ /* 0x000fe20000000f00 */
[----:B------:R-:W-:Y:S06]  /*0320*/  BRA `(.L_x_4) ;  /* 0x0000000000107947 */ /* 0x000fec0003800000 */
.L_x_3:
[----:B------:R-:W-:Y:S01]  /*0330*/  FMUL.FTZ R14, R13, R10 ;  /* 0x0000000a0d0e7220 */ /* 0x000fe20000410000 */
[----:B------:R-:W-:-:S03]  /*0340*/  FMUL.FTZ R0, R10, 0.5 ;  /* 0x3f0000000a007820 */ /* 0x000fc60000410000 */
[----:B------:R-:W-:-:S04]  /*0350*/  FFMA R13, -R14, R14, R13 ;  /* 0x0000000e0e0d7223 */ /* 0x000fc8000000010d */
[----:B------:R-:W-:-:S07]  /*0360*/  FFMA R14, R13, R0, R14 ;  /* 0x000000000d0e7223 */ /* 0x000fce000000000e */
.L_x_4:
[----:B------:R-:W-:Y:S05]  /*0370*/  BSYNC.RECONVERGENT B1 ;  /* 0x0000000000017941 */ /* 0x000fea0003800200 */
.L_x_2:
[----:B------:R-:W1:Y:S01]  /*0380*/  MUFU.RCP R0, R15 ;  /* 0x0000000f00007308 */ /* 0x000e620000001000 */
[----:B------:R-:W-:Y:S07]  /*0390*/  BSSY.RECONVERGENT B1, `(.L_x_5) ;  /* 0x000000c000017945 */ /* 0x000fee0003800200 */
[----:B------:R-:W3:Y:S01]  /*03a0*/  FCHK P0, R14, R15 ;  /* 0x0000000f0e007302 */ /* 0x000ee20000000000 */
[----:B-1----:R-:W-:-:S04]  /*03b0*/  FFMA R13, -R15, R0, 1 ;  /* 0x3f8000000f0d7423 */ /* 0x002fc80000000100 */
[----:B------:R-:W-:-:S04]  /*03c0*/  FFMA R13, R0, R13, R0 ;  /* 0x0000000d000d7223 */ /* 0x000fc80000000000 */
[----:B------:R-:W-:-:S04]  /*03d0*/  FFMA R0, R13, R14, RZ ;  /* 0x0000000e0d007223 */ /* 0x000fc800000000ff */
[----:B------:R-:W-:-:S04]  /*03e0*/  FFMA R19, -R15, R0, R14 ;  /* 0x000000000f137223 */ /* 0x000fc8000000010e */
[----:B------:R-:W-:Y:S01]  /*03f0*/  FFMA R0, R13, R19, R0 ;  /* 0x000000130d007223 */ /* 0x000fe20000000000 */
[----:B---3--:R-:W-:Y:S06]  /*0400*/  @!P0 BRA `(.L_x_6) ;  /* 0x0000000000108947 */ /* 0x008fec0003800000 */
[----:B------:R-:W-:Y:S02]  /*0410*/  MOV R20, R15 ;  /* 0x0000000f00147202 */ /* 0x000fe40000000f00 */
[----:B------:R-:W-:Y:S02]  /*0420*/  MOV R25, R14 ;  /* 0x0000000e00197202 */ /* 0x000fe40000000f00 */
[----:B------:R-:W-:-:S07]  /*0430*/  MOV R10, 0x450 ;  /* 0x00000450000a7802 */ /* 0x000fce0000000f00 */
[----:B0-2---:R-:W-:Y:S05]  /*0440*/  CALL.REL.NOINC `($__internal_1_$__cuda_sm3x_div_rn_noftz_f32_slowpath) ;  /* 0x0000000c00307944 */ /* 0x005fea0003c00000 */
.L_x_6:
[----:B------:R-:W-:Y:S05]  /*0450*/  BSYNC.RECONVERGENT B1 ;  /* 0x0000000000017941 */ /* 0x000fea0003800200 */
.L_x_5:
[----:B--2---:R-:W-:-:S07]  /*0460*/  FADD R12, R11, R14 ;  /* 0x0000000e0b0c7221 */ /* 0x004fce0000000000 */
.L_x_1:
[----:B------:R-:W-:Y:S05]  /*0470*/  BSYNC.RECONVERGENT B0 ;  /* 0x0000000000007941 */ /* 0x000fea0003800200 */
.L_x_0:
[----:B------:R-:W1:Y:S01]  /*0480*/  LDC R14, c[0x3][R9+-0x1c] ;  /* 0x00fff900090e7b82 */ /* 0x000e620000000800 */
[----:B------:R-:W-:Y:S01]  /*0490*/  FSETP.GT.AND P0, PT, R12, R7, PT ;  /* 0x000000070c00720b */ /* 0x000fe20003f04000 */
[----:B------:R-:W-:Y:S06]  /*04a0*/  BSSY.RECONVERGENT B0, `(.L_x_7) ;  /* 0x0000032000007945 */ /* 0x000fec0003800200 */
[----:B------:R-:W2:Y:S06]  /*04b0*/  LDC R13, c[0x3][R9+-0x18] ;  /* 0x00fffa00090d7b82 */ /* 0x000eac0000000800 */
[-C--:B0-----:R-:W-:Y:S01]  /*04c0*/  @P0 FMUL R4, R16, R0.reuse ;  /* 0x0000000010040220 */ /* 0x081fe20000400000 */
[-C--:B------:R-:W-:Y:S01]  /*04d0*/  @P0 FMUL R5, R17, R0.reuse ;  /* 0x0000000011050220 */ /* 0x080fe20000400000 */
[----:B------:R-:W0:Y:S01]  /*04e0*/  LDC.64 R10, c[0x3][R9+-0x10] ;  /* 0x00fffc00090a7b82 */ /* 0x000e220000000a00 */
[----:B------:R-:W-:Y:S01]  /*04f0*/  @P0 FMUL R8, R23, R0 ;  /* 0x0000000017080220 */ /* 0x000fe20000400000 */
[----:B------:R-:W-:-:S02]  /*0500*/  @P0 IMAD.MOV.U32 R7, RZ, RZ, R12 ;  /* 0x000000ffff070224 */ /* 0x000fc400078e000c */
[----:B-1----:R-:W-:-:S04]  /*0510*/  FADD R18, R3, -R14 ;  /* 0x8000000e03127221 */ /* 0x002fc80000000000 */
[----:B------:R1:W3:Y:S01]  /*0520*/  LDC.64 R14, c[0x3][R9+-0x8] ;  /* 0x00fffe00090e7b82 */ /* 0x0002e20000000a00 */
[----:B------:R-:W-:Y:S01]  /*0530*/  FMUL R19, R18, R18 ;  /* 0x0000001212137220 */ /* 0x000fe20000400000 */
[----:B------:R-:W-:Y:S02]  /*0540*/  HFMA2 R18, -RZ, RZ, -36.65625, 4.5359134674072265625e-05 ;  /* 0xd09502f9ff127431 */ /* 0x000fe400000001ff */
[----:B--2---:R-:W-:-:S04]  /*0550*/  FADD R13, R2, -R13 ;  /* 0x8000000d020d7221 */ /* 0x004fc80000000000 */
[----:B------:R-:W-:Y:S01]  /*0560*/  FMUL R20, R13, R13 ;  /* 0x0000000d0d147220 */ /* 0x000fe20000400000 */
[----:B0-----:R-:W-:-:S03]  /*0570*/  FMUL R22, R10, R10 ;  /* 0x0000000a0a167220 */ /* 0x001fc60000400000 */
[----:B------:R-:W-:-:S05]  /*0580*/  FADD R13, R19, R20 ;  /* 0x00000014130d7221 */ /* 0x000fca0000000000 */
[----:B------:R-:W-:-:S13]  /*0590*/  FSETP.GEU.AND P1, PT, R13, R22, PT ;  /* 0x000000160d00720b */ /* 0x000fda0003f2e000 */
[----:B-1----:R-:W-:Y:S05]  /*05a0*/  @P1 BRA `(.L_x_8) ;  /* 0x0000000000841947 */ /* 0x002fea0003800000 */
[----:B------:R-:W-:Y:S01]  /*05b0*/  FADD R0, -R19, R22 ;  /* 0x0000001613007221 */ /* 0x000fe20000000100 */
[----:B------:R0:W1:Y:S01]  /*05c0*/  LDC R16, c[0x3][R9+-0x14] ;  /* 0x00fffb0009107b82 */ /* 0x0000620000000800 */
[----:B------:R-:W-:Y:S02]  /*05d0*/  BSSY.RECONVERGENT B1, `(.L_x_9) ;  /* 0x000000f000017945 */ /* 0x000fe40003800200 */
[----:B------:R-:W-:-:S04]  /*05e0*/  FADD R20, -R20, R0 ;  /* 0x0000000014147221 */ /* 0x000fc80000000100 */
[----:B------:R0:W2:Y:S01]  /*05f0*/  MUFU.RSQ R13, R20 ;  /* 0x00000014000d7308 */ /* 0x0000a20000001400 */
[----:B------:R-:W-:-:S04]  /*0600*/  IADD3 R0, PT, PT, R20, -0xd000000, RZ ;  /* 0xf300000014007810 */ /* 0x000fc80007ffe0ff */
[----:B------:R-:W-:-:S13]  /*0610*/  ISETP.GT.U32.AND P0, PT, R0, 0x727fffff, PT ;  /* 0x727fffff0000780c */ /* 0x000fda0003f04070 */
[----:B0-2---:R-:W-:Y:S05]  /*0620*/  @!P0 BRA `(.L_x_10) ;  /* 0x0000000000148947 */ /* 0x005fea0003800000 */
[----:B------:R-:W-:Y:S02]  /*0630*/  MOV R0, R20 ;  /* 0x0000001400007202 */ /* 0x000fe40000000f00 */
[----:B------:R-:W-:-:S07]  /*0640*/  MOV R12, 0x660 ;  /* 0x00000660000c7802 */ /* 0x000fce0000000f00 */
[----:B-1-3--:R-:W-:Y:S05]  /*0650*/  CALL.REL.NOINC `($__internal_0_$__cuda_sm20_sqrt_rn_f32_slowpath) ;  /* 0x0000000800587944 */ /* 0x00afea0003c00000 */
[----:B------:R-:W-:Y:S01]  /*0660*/  MOV R17, R21 ;  /* 0x0000001500117202 */ /* 0x000fe20000000f00 */
[----:B------:R-:W-:Y:S06]  /*0670*/  BRA `(.L_x_11) ;  /* 0x0000000000107947 */ /* 0x000fec0003800000 */
.L_x_10:
[----:B------:R-:W-:Y:S01]  /*0680*/  FMUL.FTZ R17, R20, R13 ;  /* 0x0000000d14117220 */ /* 0x000fe20000410000 */
[----:B------:R-:W-:-:S03]  /*0690*/  FMUL.FTZ R12, R13, 0.5 ;  /* 0x3f0000000d0c7820 */ /* 0x000fc60000410000 */
[----:B------:R-:W-:-:S04]  /*06a0*/  FFMA R0, -R17, R17, R20 ;  /* 0x0000001111007223 */ /* 0x000fc80000000114 */
[----:B------:R-:W-:-:S07]  /*06b0*/  FFMA R17, R0, R12, R17 ;  /* 0x0000000c00117223 */ /* 0x000fce0000000011 */
.L_x_11:
[----:B------:R-:W-:Y:S05]  /*06c0*/  BSYNC.RECONVERGENT B1 ;  /* 0x0000000000017941 */ /* 0x000fea0003800200 */
.L_x_9:
[----:B------:R-:W0:Y:S01]  /*06d0*/  MUFU.RCP R13, R10 ;  /* 0x0000000a000d7308 */ /* 0x000e220000001000 */
[----:B------:R-:W-:Y:S07]  /*06e0*/  BSSY.RECONVERGENT B1, `(.L_x_12) ;  /* 0x000000c000017945 */ /* 0x000fee0003800200 */
[----:B------:R-:W2:Y:S01]  /*06f0*/  FCHK P0, R17, R10 ;  /* 0x0000000a11007302 */ /* 0x000ea20000000000 */
[----:B0-----:R-:W-:-:S04]  /*0700*/  FFMA R0, -R10, R13, 1 ;  /* 0x3f8000000a007423 */ /* 0x001fc8000000010d */
[----:B------:R-:W-:-:S04]  /*0710*/  FFMA R0, R13, R0, R13 ;  /* 0x000000000d007223 */ /* 0x000fc8000000000d */
[----:B------:R-:W-:-:S04]  /*0720*/  FFMA R13, R0, R17, RZ ;  /* 0x00000011000d7223 */ /* 0x000fc800000000ff */
[----:B------:R-:W-:-:S04]  /*0730*/  FFMA R12, -R10, R13, R17 ;  /* 0x0000000d0a0c7223 */ /* 0x000fc80000000111 */
[----:B------:R-:W-:Y:S01]  /*0740*/  FFMA R0, R0, R12, R13 ;  /* 0x0000000c00007223 */ /* 0x000fe2000000000d */
[----:B--2---:R-:W-:Y:S06]  /*0750*/  @!P0 BRA `(.L_x_13) ;  /* 0x0000000000108947 */ /* 0x004fec0003800000 */
[----:B------:R-:W-:Y:S01]  /*0760*/  MOV R20, R10 ;  /* 0x0000000a00147202 */ /* 0x000fe20000000f00 */
[----:B------:R-:W-:Y:S01]  /*0770*/  IMAD.MOV.U32 R25, RZ, RZ, R17 ;  /* 0x000000ffff197224 */ /* 0x000fe200078e0011 */
[----:B------:R-:W-:-:S07]  /*0780*/  MOV R10, 0x7a0 ;  /* 0x000007a0000a7802 */ /* 0x000fce0000000f00 */
[----:B-1-3--:R-:W-:Y:S05]  /*0790*/  CALL.REL.NOINC `($__internal_1_$__cuda_sm3x_div_rn_noftz_f32_slowpath) ;  /* 0x00000008005c7944 */ /* 0x00afea0003c00000 */
.L_x_13:
[----:B------:R-:W-:Y:S05]  /*07a0*/  BSYNC.RECONVERGENT B1 ;  /* 0x0000000000017941 */ /* 0x000fea0003800200 */
.L_x_12:
[----:B-1----:R-:W-:-:S07]  /*07b0*/  FADD R18, R16, R17 ;  /* 0x0000001110127221 */ /* 0x002fce0000000000 */
.L_x_8:
[----:B------:R-:W-:Y:S05]  /*07c0*/  BSYNC.RECONVERGENT B0 ;  /* 0x0000000000007941 */ /* 0x000fea0003800200 */
.L_x_7:
[----:B------:R-:W0:Y:S01]  /*07d0*/  LDC.64 R12, c[0x3][R9] ;  /* 0x00c00000090c7b82 */ /* 0x000e220000000a00 */
[----:B------:R-:W-:Y:S01]  /*07e0*/  FSETP.GT.AND P0, PT, R18, R7, PT ;  /* 0x000000071200720b */ /* 0x000fe20003f04000 */
[----:B------:R-:W-:Y:S06]  /*07f0*/  BSSY.RECONVERGENT B0, `(.L_x_14) ;  /* 0x0000032000007945 */ /* 0x000fec0003800200 */
[----:B------:R-:W1:Y:S06]  /*0800*/  LDC R25, c[0x3][R9+0xc] ;  /* 0x00c0030009197b82 */ /* 0x000e6c0000000800 */
[C---:B------:R-:W-:Y:S01]  /*0810*/  @P0 FMUL R4, R0.reuse, R11 ;  /* 0x0000000b00040220 */ /* 0x040fe20000400000 */
[C---:B---3--:R-:W-:Y:S01]  /*0820*/  @P0 FMUL R5, R0.reuse, R14 ;  /* 0x0000000e00050220 */ /* 0x048fe20000400000 */
[----:B------:R2:W3:Y:S01]  /*0830*/  LDC R23, c[0x3][R9+0x18] ;  /* 0x00c0060009177b82 */ /* 0x0004e20000000800 */
[----:B------:R-:W-:Y:S01]  /*0840*/  @P0 FMUL R8, R0, R15 ;  /* 0x0000000f00080220 */ /* 0x000fe20000400000 */
[----:B------:R-:W-:Y:S01]  /*0850*/  @P0 MOV R7, R18 ;  /* 0x0000001200070202 */ /* 0x000fe20000000f00 */
[----:B0-----:R-:W-:Y:S01]  /*0860*/  FADD R12, R3, -R12 ;  /* 0x8000000c030c7221 */ /* 0x001fe20000000000 */
[----:B------:R-:W-:-:S04]  /*0870*/  FADD R13, R2, -R13 ;  /* 0x8000000d020d7221 */ /* 0x000fc80000000000 */
[----:B------:R2:W0:Y:S01]  /*0880*/  LDC.64 R16, c[0x3][R9+0x10] ;  /* 0x00c0040009107b82 */ /* 0x0004220000000a00 */
[----:B------:R-:W-:Y:S01]  /*0890*/  FMUL R19, R12, R12 ;  /* 0x0000000c0c137220 */ /* 0x000fe20000400000 */
[----:B------:R-:W-:Y:S01]  /*08a0*/  FMUL R13, R13, R13 ;  /* 0x0000000d0d0d7220 */ /* 0x000fe20000400000 */
[----:B------:R-:W-:Y:S02]  /*08b0*/  HFMA2 R12, -RZ, RZ, -36.65625, 4.5359134674072265625e-05 ;  /* 0xd09502f9ff0c7431 */ /* 0x000fe400000001ff */
[----:B-1----:R-:W-:Y:S01]  /*08c0*/  FMUL R20, R25, R25 ;  /* 0x0000001919147220 */ /* 0x002fe20000400000 */
[----:B------:R-:W-:-:S05]  /*08d0*/  FADD R10, R19, R13 ;  /* 0x0000000d130a7221 */ /* 0x000fca0000000000 */
[----:B------:R-:W-:-:S13]  /*08e0*/  FSETP.GEU.AND P1, PT, R10, R20, PT ;  /* 0x000000140a00720b */ /* 0x000fda0003f2e000 */
[----:B--23--:R-:W-:Y:S05]  /*08f0*/  @P1 BRA `(.L_x_15) ;  /* 0x0000000000841947 */ /* 0x00cfea0003800000 */
[----:B------:R-:W-:Y:S01]  /*0900*/  FADD R0, -R19, R20 ;  /* 0x0000001413007221 */ /* 0x000fe20000000100 */
[----:B------:R1:W2:Y:S01]  /*0910*/  LDC R11, c[0x3][R9+0x8] ;  /* 0x00c00200090b7b82 */ /* 0x0002a20000000800 */
[----:B------:R-:W-:Y:S02]  /*0920*/  BSSY.RECONVERGENT B1, `(.L_x_16) ;  /* 0x000000f000017945 */ /* 0x000fe40003800200 */
        /* <DEDUP_REMOVED lines=10> */
.L_x_17:
[----:B------:R-:W-:Y:S01]  /*09d0*/  FMUL.FTZ R14, R13, R10 ;  /* 0x0000000a0d0e7220 */ /* 0x000fe20000410000 */
[----:B------:R-:W-:-:S03]  /*09e0*/  FMUL.FTZ R0, R10, 0.5 ;  /* 0x3f0000000a007820 */ /* 0x000fc60000410000 */
[----:B------:R-:W-:-:S04]  /*09f0*/  FFMA R13, -R14, R14, R13 ;  /* 0x0000000e0e0d7223 */ /* 0x000fc8000000010d */
[----:B------:R-:W-:-:S07]  /*0a00*/  FFMA R14, R13, R0, R14 ;  /* 0x000000000d0e7223 */ /* 0x000fce000000000e */
.L_x_18:
[----:B------:R-:W-:Y:S05]  /*0a10*/  BSYNC.RECONVERGENT B1 ;  /* 0x0000000000017941 */ /* 0x000fea0003800200 */
.L_x_16:
        /* <DEDUP_REMOVED lines=9> */
[----:B------:R-:W-:Y:S01]  /*0ab0*/  IMAD.MOV.U32 R20, RZ, RZ, R25 ;  /* 0x000000ffff147224 */ /* 0x000fe200078e0019 */
[----:B------:R-:W-:Y:S02]  /*0ac0*/  MOV R25, R14 ;  /* 0x0000000e00197202 */ /* 0x000fe40000000f00 */
[----:B------:R-:W-:-:S07]  /*0ad0*/  MOV R10, 0xaf0 ;  /* 0x00000af0000a7802 */ /* 0x000fce0000000f00 */
[----:B0-2---:R-:W-:Y:S05]  /*0ae0*/  CALL.REL.NOINC `($__internal_1_$__cuda_sm3x_div_rn_noftz_f32_slowpath) ;  /* 0x0000000400887944 */ /* 0x005fea0003c00000 */
.L_x_20:
[----:B------:R-:W-:Y:S05]  /*0af0*/  BSYNC.RECONVERGENT B1 ;  /* 0x0000000000017941 */ /* 0x000fea0003800200 */
.L_x_19:
[----:B--2---:R-:W-:-:S07]  /*0b00*/  FADD R12, R11, R14 ;  /* 0x0000000e0b0c7221 */ /* 0x004fce0000000000 */
.L_x_15:
[----:B------:R-:W-:Y:S05]  /*0b10*/  BSYNC.RECONVERGENT B0 ;  /* 0x0000000000007941 */ /* 0x000fea0003800200 */
.L_x_14:
[----:B------:R-:W1:Y:S01]  /*0b20*/  LDC R14, c[0x3][R9+0x1c] ;  /* 0x00c00700090e7b82 */ /* 0x000e620000000800 */
[----:B------:R-:W-:Y:S01]  /*0b30*/  FSETP.GT.AND P0, PT, R12, R7, PT ;  /* 0x000000070c00720b */ /* 0x000fe20003f04000 */
[----:B------:R-:W-:Y:S06]  /*0b40*/  BSSY.RECONVERGENT B0, `(.L_x_21) ;  /* 0x0000032000007945 */ /* 0x000fec0003800200 */
[----:B------:R-:W2:Y:S06]  /*0b50*/  LDC R13, c[0x3][R9+0x20] ;  /* 0x00c00800090d7b82 */ /* 0x000eac0000000800 */
[C---:B0-----:R-:W-:Y:S01]  /*0b60*/  @P0 FMUL R4, R0.reuse, R16 ;  /* 0x0000001000040220 */ /* 0x041fe20000400000 */
[----:B------:R-:W-:Y:S01]  /*0b70*/  HFMA2 R16, -RZ, RZ, -36.65625, 4.5359134674072265625e-05 ;  /* 0xd09502f9ff107431 */ /* 0x000fe200000001ff */
[----:B------:R-:W0:Y:S01]  /*0b80*/  LDC.64 R10, c[0x3][R9+0x28] ;  /* 0x00c00a00090a7b82 */ /* 0x000e220000000a00 */
[C---:B------:R-:W-:Y:S01]  /*0b90*/  @P0 FMUL R5, R0.reuse, R17 ;  /* 0x0000001100050220 */ /* 0x040fe20000400000 */
[----:B------:R-:W-:Y:S01]  /*0ba0*/  @P0 FMUL R8, R0, R23 ;  /* 0x0000001700080220 */ /* 0x000fe20000400000 */
[----:B------:R-:W-:Y:S01]  /*0bb0*/  @P0 MOV R7, R12 ;  /* 0x0000000c00070202 */ /* 0x000fe20000000f00 */
[----:B-1----:R-:W-:-:S04]  /*0bc0*/  FADD R18, R3, -R14 ;  /* 0x8000000e03127221 */ /* 0x002fc80000000000 */
[----:B------:R1:W3:Y:S01]  /*0bd0*/  LDC.64 R14, c[0x3][R9+0x30] ;  /* 0x00c00c00090e7b82 */ /* 0x0002e20000000a00 */
[----:B------:R-:W-:Y:S01]  /*0be0*/  FMUL R18, R18, R18 ;  /* 0x0000001212127220 */ /* 0x000fe20000400000 */
        /* <DEDUP_REMOVED lines=17> */
[----:B------:R-:W-:Y:S01]  /*0d00*/  IMAD.MOV.U32 R17, RZ, RZ, R21 ;  /* 0x000000ffff117224 */ /* 0x000fe200078e0015 */
[----:B------:R-:W-:Y:S06]  /*0d10*/  BRA `(.L_x_25) ;  /* 0x0000000000107947 */ /* 0x000fec0003800000 */
.L_x_24:
[----:B------:R-:W-:Y:S01]  /*0d20*/  FMUL.FTZ R17, R18, R13 ;  /* 0x0000000d12117220 */ /* 0x000fe20000410000 */
[----:B------:R-:W-:-:S03]  /*0d30*/  FMUL.FTZ R12, R13, 0.5 ;  /* 0x3f0000000d0c7820 */ /* 0x000fc60000410000 */
[----:B------:R-:W-:-:S04]  /*0d40*/  FFMA R0, -R17, R17, R18 ;  /* 0x0000001111007223 */ /* 0x000fc80000000112 */
[----:B------:R-:W-:-:S07]  /*0d50*/  FFMA R17, R0, R12, R17 ;  /* 0x0000000c00117223 */ /* 0x000fce0000000011 */
.L_x_25:
[----:B------:R-:W-:Y:S05]  /*0d60*/  BSYNC.RECONVERGENT B1 ;  /* 0x0000000000017941 */ /* 0x000fea0003800200 */
.L_x_23:
        /* <DEDUP_REMOVED lines=9> */
[----:B------:R-:W-:Y:S02]  /*0e00*/  MOV R20, R10 ;  /* 0x0000000a00147202 */ /* 0x000fe40000000f00 */
[----:B------:R-:W-:Y:S02]  /*0e10*/  MOV R25, R17 ;  /* 0x0000001100197202 */ /* 0x000fe40000000f00 */
[----:B------:R-:W-:-:S07]  /*0e20*/  MOV R10, 0xe40 ;  /* 0x00000e40000a7802 */ /* 0x000fce0000000f00 */
[----:B-1-3--:R-:W-:Y:S05]  /*0e30*/  CALL.REL.NOINC `($__internal_1_$__cuda_sm3x_div_rn_noftz_f32_slowpath) ;  /* 0x0000000000b47944 */ /* 0x00afea0003c00000 */
.L_x_27:
[----:B------:R-:W-:Y:S05]  /*0e40*/  BSYNC.RECONVERGENT B1 ;  /* 0x0000000000017941 */ /* 0x000fea0003800200 */
.L_x_26:
[----:B-1----:R-:W-:-:S07]  /*0e50*/  FADD R16, R16, R17 ;  /* 0x0000001110107221 */ /* 0x002fce0000000000 */
.L_x_22:
[----:B------:R-:W-:Y:S05]  /*0e60*/  BSYNC.RECONVERGENT B0 ;  /* 0x0000000000007941 */ /* 0x000fea0003800200 */
.L_x_21:
[----:B------:R-:W-:Y:S02]  /*0e70*/  FSETP.GT.AND P0, PT, R16, R7, PT ;  /* 0x000000071000720b */ /* 0x000fe40003f04000 */
[----:B------:R-:W-:-:S11]  /*0e80*/  IADD3 R9, PT, PT, R9, 0x70, RZ ;  /* 0x0000007009097810 */ /* 0x000fd60007ffe0ff */
[C---:B------:R-:W-:Y:S01]  /*0e90*/  @P0 FMUL R4, R0.reuse, R11 ;  /* 0x0000000b00040220 */ /* 0x040fe20000400000 */
[C---:B---3--:R-:W-:Y:S01]  /*0ea0*/  @P0 FMUL R5, R0.reuse, R14 ;  /* 0x0000000e00050220 */ /* 0x048fe20000400000 */
[----:B------:R-:W-:Y:S01]  /*0eb0*/  @P0 FMUL R8, R0, R15 ;  /* 0x0000000f00080220 */ /* 0x000fe20000400000 */
[----:B------:R-:W-:Y:S01]  /*0ec0*/  @P0 MOV R7, R16 ;  /* 0x0000001000070202 */ /* 0x000fe20000000f00 */
[----:B------:R-:W-:Y:S06]  /*0ed0*/  BRA.U UP0, `(.L_x_28) ;  /* 0xfffffff100a07547 */ /* 0x000fec000b83ffff */
[----:B------:R-:W0:Y:S01]  /*0ee0*/  LDCU.64 UR8, c[0x0][0x380] ;  /* 0x00007000ff0877ac */ /* 0x000e220008000a00 */
[----:B------:R-:W-:Y:S01]  /*0ef0*/  FMUL R5, R5, 255 ;  /* 0x437f000005057820 */ /* 0x000fe20000400000 */
[----:B------:R-:W-:Y:S01]  /*0f00*/  FMUL R4, R4, 255 ;  /* 0x437f000004047820 */ /* 0x000fe20000400000 */
[----:B------:R-:W-:Y:S01]  /*0f10*/  FMUL R8, R8, 255 ;  /* 0x437f000008087820 */ /* 0x000fe20000400000 */
[----:B------:R-:W-:Y:S02]  /*0f20*/  IMAD R6, R6, 0x3, RZ ;  /* 0x0000000306067824 */ /* 0x000fe400078e02ff */
[----:B------:R-:W1:Y:S08]  /*0f30*/  F2I.TRUNC.NTZ R7, R4 ;  /* 0x0000000400077305 */ /* 0x000e70000020f100 */
[----:B------:R-:W2:Y:S01]  /*0f40*/  F2I.TRUNC.NTZ R5, R5 ;  /* 0x0000000500057305 */ /* 0x000ea2000020f100 */
[----:B0-----:R-:W-:-:S07]  /*0f50*/  IADD3 R2, P0, PT, R6, UR8, RZ ;  /* 0x0000000806027c10 */ /* 0x001fce000ff1e0ff */
[----:B------:R-:W0:Y:S01]  /*0f60*/  F2I.TRUNC.NTZ R9, R8 ;  /* 0x0000000800097305 */ /* 0x000e22000020f100 */
[----:B------:R-:W-:-:S05]  /*0f70*/  LEA.HI.X.SX32 R3, R6, UR9, 0x1, P0 ;  /* 0x0000000906037c11 */ /* 0x000fca00080f0eff */
[----:B-1----:R-:W-:Y:S04]  /*0f80*/  STG.E.U8 desc[UR6][R2.64], R7 ;  /* 0x0000000702007986 */ /* 0x002fe8000c101106 */
[----:B--2---:R-:W-:Y:S04]  /*0f90*/  STG.E.U8 desc[UR6][R2.64+0x1], R5 ;  /* 0x0000010502007986 */ /* 0x004fe8000c101106 */
[----:B0-----:R-:W-:Y:S01]  /*0fa0*/  STG.E.U8 desc[UR6][R2.64+0x2], R9 ;  /* 0x0000020902007986 */ /* 0x001fe2000c101106 */
[----:B------:R-:W-:Y:S05]  /*0fb0*/  EXIT ;  /* 0x000000000000794d */ /* 0x000fea0003800000 */
        .weak           $__internal_0_$__cuda_sm20_sqrt_rn_f32_slowpath
        .type           $__internal_0_$__cuda_sm20_sqrt_rn_f32_slowpath,@function
        .size           $__internal_0_$__cuda_sm20_sqrt_rn_f32_slowpath,($__internal_1_$__cuda_sm3x_div_rn_noftz_f32_slowpath - $__internal_0_$__cuda_sm20_sqrt_rn_f32_slowpath)
$__internal_0_$__cuda_sm20_sqrt_rn_f32_slowpath:
[----:B------:R-:W-:-:S13]  /*0fc0*/  LOP3.LUT P0, RZ, R0, 0x7fffffff, RZ, 0xc0, !PT ;  /* 0x7fffffff00ff7812 */ /* 0x000fda000780c0ff */
[----:B------:R-:W-:Y:S01]  /*0fd0*/  @!P0 MOV R21, R0 ;  /* 0x0000000000158202 */ /* 0x000fe20000000f00 */
[----:B------:R-:W-:Y:S06]  /*0fe0*/  @!P0 BRA `(.L_x_29) ;  /* 0x0000000000408947 */ /* 0x000fec0003800000 */
[----:B------:R-:W-:-:S13]  /*0ff0*/  FSETP.GEU.FTZ.AND P0, PT, R0, RZ, PT ;  /* 0x000000ff0000720b */ /* 0x000fda0003f1e000 */
[----:B------:R-:W-:Y:S01]  /*1000*/  @!P0 IMAD.MOV.U32 R21, RZ, RZ, 0x7fffffff ;  /* 0x7fffffffff158424 */ /* 0x000fe200078e00ff */
[----:B------:R-:W-:Y:S06]  /*1010*/  @!P0 BRA `(.L_x_29) ;  /* 0x0000000000348947 */ /* 0x000fec0003800000 */
[----:B------:R-:W-:-:S13]  /*1020*/  FSETP.GTU.FTZ.AND P0, PT, |R0|, +INF , PT ;  /* 0x7f8000000000780b */ /* 0x000fda0003f1c200 */
[----:B------:R-:W-:Y:S01]  /*1030*/  @P0 FADD.FTZ R21, R0, 1 ;  /* 0x3f80000000150421 */ /* 0x000fe20000010000 */
[----:B------:R-:W-:Y:S06]  /*1040*/  @P0 BRA `(.L_x_29) ;  /* 0x0000000000280947 */ /* 0x000fec0003800000 */
[----:B------:R-:W-:-:S13]  /*1050*/  FSETP.NEU.FTZ.AND P0, PT, |R0|, +INF , PT ;  /* 0x7f8000000000780b */ /* 0x000fda0003f1d200 */
[----:B------:R-:W-:Y:S01]  /*1060*/  @P0 FFMA R20, R0, 1.84467440737095516160e+19, RZ ;  /* 0x5f80000000140823 */ /* 0x000fe200000000ff */
[----:B------:R-:W-:-:S03]  /*1070*/  @!P0 MOV R21, R0 ;  /* 0x0000000000158202 */ /* 0x000fc60000000f00 */
[----:B------:R-:W0:Y:S02]  /*1080*/  @P0 MUFU.RSQ R13, R20 ;  /* 0x00000014000d0308 */ /* 0x000e240000001400 */
[----:B0-----:R-:W-:Y:S01]  /*1090*/  @P0 FMUL.FTZ R19, R20, R13 ;  /* 0x0000000d14130220 */ /* 0x001fe20000410000 */
[----:B------:R-:W-:-:S03]  /*10a0*/  @P0 FMUL.FTZ R13, R13, 0.5 ;  /* 0x3f0000000d0d0820 */ /* 0x000fc60000410000 */
[----:B------:R-:W-:-:S04]  /*10b0*/  @P0 FADD.FTZ R18, -R19, -RZ ;  /* 0x800000ff13120221 */ /* 0x000fc80000010100 */
[----:B------:R-:W-:-:S04]  /*10c0*/  @P0 FFMA R18, R19, R18, R20 ;  /* 0x0000001213120223 */ /* 0x000fc80000000014 */
[----:B------:R-:W-:-:S04]  /*10d0*/  @P0 FFMA R13, R18, R13, R19 ;  /* 0x0000000d120d0223 */ /* 0x000fc80000000013 */
[----:B------:R-:W-:-:S07]  /*10e0*/  @P0 FMUL.FTZ R21, R13, 2.3283064365386962891e-10 ;  /* 0x2f8000000d150820 */ /* 0x000fce0000410000 */
.L_x_29:
[----:B------:R-:W-:-:S04]  /*10f0*/  HFMA2 R13, -RZ, RZ, 0, 0 ;  /* 0x00000000ff0d7431 */ /* 0x000fc800000001ff */
[----:B------:R-:W-:Y:S05]  /*1100*/  RET.REL.NODEC R12 `(_Z6kernelPh) ;  /* 0xffffffec0cbc7950 */ /* 0x000fea0003c3ffff */
        .weak           $__internal_1_$__cuda_sm3x_div_rn_noftz_f32_slowpath
        .type           $__internal_1_$__cuda_sm3x_div_rn_noftz_f32_slowpath,@function
        .size           $__internal_1_$__cuda_sm3x_div_rn_noftz_f32_slowpath,(.L_x_43 - $__internal_1_$__cuda_sm3x_div_rn_noftz_f32_slowpath)
$__internal_1_$__cuda_sm3x_div_rn_noftz_f32_slowpath:
[----:B------:R-:W-:Y:S01]  /*1110*/  SHF.R.U32.HI R19, RZ, 0x17, R20 ;  /* 0x00000017ff137819 */ /* 0x000fe20000011614 */
[----:B------:R-:W-:Y:S01]  /*1120*/  BSSY.RECONVERGENT B2, `(.L_x_30) ;  /* 0x0000062000027945 */ /* 0x000fe20003800200 */
[----:B------:R-:W-:Y:S02]  /*1130*/  SHF.R.U32.HI R12, RZ, 0x17, R25 ;  /* 0x00000017ff0c7819 */ /* 0x000fe40000011619 */
[----:B------:R-:W-:Y:S02]  /*1140*/  LOP3.LUT R19, R19, 0xff, RZ, 0xc0, !PT ;  /* 0x000000ff13137812 */ /* 0x000fe400078ec0ff */
[----:B------:R-:W-:Y:S02]  /*1150*/  LOP3.LUT R12, R12, 0xff, RZ, 0xc0, !PT ;  /* 0x000000ff0c0c7812 */ /* 0x000fe400078ec0ff */
[----:B------:R-:W-:Y:S02]  /*1160*/  IADD3 R0, PT, PT, R19, -0x1, RZ ;  /* 0xffffffff13007810 */ /* 0x000fe40007ffe0ff */
[----:B------:R-:W-:-:S02]  /*1170*/  IADD3 R13, PT, PT, R12, -0x1, RZ ;  /* 0xffffffff0c0d7810 */ /* 0x000fc40007ffe0ff */
[----:B------:R-:W-:-:S04]  /*1180*/  ISETP.GT.U32.AND P0, PT, R0, 0xfd, PT ;  /* 0x000000fd0000780c */ /* 0x000fc80003f04070 */
[----:B------:R-:W-:-:S13]  /*1190*/  ISETP.GT.U32.OR P0, PT, R13, 0xfd, P0 ;  /* 0x000000fd0d00780c */ /* 0x000fda0000704470 */
[----:B------:R-:W-:Y:S01]  /*11a0*/  @!P0 MOV R18, RZ ;  /* 0x000000ff00128202 */ /* 0x000fe20000000f00 */
[----:B------:R-:W-:Y:S06]  /*11b0*/  @!P0 BRA `(.L_x_31) ;  /* 0x00000000005c8947 */ /* 0x000fec0003800000 */
[----:B------:R-:W-:Y:S02]  /*11c0*/  FSETP.GTU.FTZ.AND P0, PT, |R25|, +INF , PT ;  /* 0x7f8000001900780b */ /* 0x000fe40003f1c200 */
[----:B------:R-:W-:-:S04]  /*11d0*/  FSETP.GTU.FTZ.AND P1, PT, |R20|, +INF , PT ;  /* 0x7f8000001400780b */ /* 0x000fc80003f3c200 */
[----:B------:R-:W-:-:S13]  /*11e0*/  PLOP3.LUT P0, PT, P0, P1, PT, 0xf8, 0x8f ;  /* 0x00000000008f781c */ /* 0x000fda0000703f70 */
[----:B------:R-:W-:Y:S05]  /*11f0*/  @P0 BRA `(.L_x_32) ;  /* 0x00000004004c0947 */ /* 0x000fea0003800000 */
[----:B------:R-:W-:-:S13]  /*1200*/  LOP3.LUT P0, RZ, R20, 0x7fffffff, R25, 0xc8, !PT ;  /* 0x7fffffff14ff7812 */ /* 0x000fda000780c819 */
[----:B------:R-:W-:Y:S05]  /*1210*/  @!P0 BRA `(.L_x_33) ;  /* 0x00000004003c8947 */ /* 0x000fea0003800000 */
[C---:B------:R-:W-:Y:S02]  /*1220*/  FSETP.NEU.FTZ.AND P2, PT, |R25|.reuse, +INF , PT ;  /* 0x7f8000001900780b */ /* 0x040fe40003f5d200 */
[----:B------:R-:W-:Y:S02]  /*1230*/  FSETP.NEU.FTZ.AND P1, PT, |R20|, +INF , PT ;  /* 0x7f8000001400780b */ /* 0x000fe40003f3d200 */
[----:B------:R-:W-:-:S11]  /*1240*/  FSETP.NEU.FTZ.AND P0, PT, |R25|, +INF , PT ;  /* 0x7f8000001900780b */ /* 0x000fd60003f1d200 */
[----:B------:R-:W-:Y:S05]  /*1250*/  @!P1 BRA !P2, `(.L_x_33) ;  /* 0x00000004002c9947 */ /* 0x000fea0005000000 */
[----:B------:R-:W-:-:S04]  /*1260*/  LOP3.LUT P2, RZ, R25, 0x7fffffff, RZ, 0xc0, !PT ;  /* 0x7fffffff19ff7812 */ /* 0x000fc8000784c0ff */
[----:B------:R-:W-:-:S13]  /*1270*/  PLOP3.LUT P1, PT, P1, P2, PT, 0x2f, 0xf2 ;  /* 0x0000000000f2781c */ /* 0x000fda0000f24577 */
[----:B------:R-:W-:Y:S05]  /*1280*/  @P1 BRA `(.L_x_34) ;  /* 0x0000000400181947 */ /* 0x000fea0003800000 */
[----:B------:R-:W-:-:S04]  /*1290*/  LOP3.LUT P1, RZ, R20, 0x7fffffff, RZ, 0xc0, !PT ;  /* 0x7fffffff14ff7812 */ /* 0x000fc8000782c0ff */
[----:B------:R-:W-:-:S13]  /*12a0*/  PLOP3.LUT P0, PT, P0, P1, PT, 0x2f, 0xf2 ;  /* 0x0000000000f2781c */ /* 0x000fda0000702577 */
[----:B------:R-:W-:Y:S05]  /*12b0*/  @P0 BRA `(.L_x_35) ;  /* 0x0000000400000947 */ /* 0x000fea0003800000 */
[----:B------:R-:W-:Y:S02]  /*12c0*/  ISETP.GE.AND P0, PT, R13, RZ, PT ;  /* 0x000000ff0d00720c */ /* 0x000fe40003f06270 */
[----:B------:R-:W-:-:S11]  /*12d0*/  ISETP.GE.AND P1, PT, R0, RZ, PT ;  /* 0x000000ff0000720c */ /* 0x000fd60003f26270 */
[----:B------:R-:W-:Y:S01]  /*12e0*/  @P0 IMAD.MOV.U32 R18, RZ, RZ, RZ ;  /* 0x000000ffff120224 */ /* 0x000fe200078e00ff */
[----:B------:R-:W-:Y:S01]  /*12f0*/  @!P0 MOV R18, 0xffffffc0 ;  /* 0xffffffc000128802 */ /* 0x000fe20000000f00 */
[----:B------:R-:W-:Y:S01]  /*1300*/  @!P0 FFMA R25, R25, 1.84467440737095516160e+19, RZ ;  /* 0x5f80000019198823 */ /* 0x000fe200000000ff */
[----:B------:R-:W-:Y:S02]  /*1310*/  @!P1 FFMA R20, R20, 1.84467440737095516160e+19, RZ ;  /* 0x5f80000014149823 */ /* 0x000fe400000000ff */
[----:B------:R-:W-:-:S07]  /*1320*/  @!P1 IADD3 R18, PT, PT, R18, 0x40, RZ ;  /* 0x0000004012129810 */ /* 0x000fce0007ffe0ff */
.L_x_31:
[----:B------:R-:W-:Y:S01]  /*1330*/  LEA R13, R19, 0xc0800000, 0x17 ;  /* 0xc0800000130d7811 */ /* 0x000fe200078eb8ff */
[----:B------:R-:W-:Y:S01]  /*1340*/  BSSY.RECONVERGENT B3, `(.L_x_36) ;  /* 0x0000036000037945 */ /* 0x000fe20003800200 */
[----:B------:R-:W-:Y:S02]  /*1350*/  IADD3 R12, PT, PT, R12, -0x7f, RZ ;  /* 0xffffff810c0c7810 */ /* 0x000fe40007ffe0ff */
[----:B------:R-:W-:Y:S02]  /*1360*/  IADD3 R24, PT, PT, -R13, R20, RZ ;  /* 0x000000140d187210 */ /* 0x000fe40007ffe1ff */
[C---:B------:R-:W-:Y:S01]  /*1370*/  IADD3 R19, PT, PT, R12.reuse, 0x7f, -R19 ;  /* 0x0000007f0c137810 */ /* 0x040fe20007ffe813 */
[----:B------:R-:W-:Y:S01]  /*1380*/  IMAD R0, R12, -0x800000, R25 ;  /* 0xff8000000c007824 */ /* 0x000fe200078e0219 */
[----:B------:R-:W0:Y:S01]  /*1390*/  MUFU.RCP R20, R24 ;  /* 0x0000001800147308 */ /* 0x000e220000001000 */
[----:B------:R-:W-:Y:S01]  /*13a0*/  FADD.FTZ R13, -R24, -RZ ;  /* 0x800000ff180d7221 */ /* 0x000fe20000010100 */
[----:B------:R-:W-:-:S03]  /*13b0*/  IADD3 R19, PT, PT, R19, R18, RZ ;  /* 0x0000001213137210 */ /* 0x000fc60007ffe0ff */
[----:B0-----:R-:W-:-:S04]  /*13c0*/  FFMA R21, R20, R13, 1 ;  /* 0x3f80000014157423 */ /* 0x001fc8000000000d */
[----:B------:R-:W-:-:S04]  /*13d0*/  FFMA R21, R20, R21, R20 ;  /* 0x0000001514157223 */ /* 0x000fc80000000014 */
[----:B------:R-:W-:-:S04]  /*13e0*/  FFMA R20, R0, R21, RZ ;  /* 0x0000001500147223 */ /* 0x000fc800000000ff */
[----:B------:R-:W-:-:S04]  /*13f0*/  FFMA R22, R13, R20, R0 ;  /* 0x000000140d167223 */ /* 0x000fc80000000000 */
[----:B------:R-:W-:-:S04]  /*1400*/  FFMA R22, R21, R22, R20 ;  /* 0x0000001615167223 */ /* 0x000fc80000000014 */
[----:B------:R-:W-:-:S04]  /*1410*/  FFMA R13, R13, R22, R0 ;  /* 0x000000160d0d7223 */ /* 0x000fc80000000000 */
[----:B------:R-:W-:-:S05]  /*1420*/  FFMA R0, R21, R13, R22 ;  /* 0x0000000d15007223 */ /* 0x000fca0000000016 */
[----:B------:R-:W-:-:S04]  /*1430*/  SHF.R.U32.HI R12, RZ, 0x17, R0 ;  /* 0x00000017ff0c7819 */ /* 0x000fc80000011600 */
[----:B------:R-:W-:-:S04]  /*1440*/  LOP3.LUT R12, R12, 0xff, RZ, 0xc0, !PT ;  /* 0x000000ff0c0c7812 */ /* 0x000fc800078ec0ff */
[----:B------:R-:W-:-:S05]  /*1450*/  IADD3 R12, PT, PT, R12, R19, RZ ;  /* 0x000000130c0c7210 */ /* 0x000fca0007ffe0ff */
[----:B------:R-:W-:-:S05]  /*1460*/  VIADD R18, R12, 0xffffffff ;  /* 0xffffffff0c127836 */ /* 0x000fca0000000000 */
[----:B------:R-:W-:-:S13]  /*1470*/  ISETP.GE.U32.AND P0, PT, R18, 0xfe, PT ;  /* 0x000000fe1200780c */ /* 0x000fda0003f06070 */
[----:B------:R-:W-:Y:S05]  /*1480*/  @!P0 BRA `(.L_x_37) ;  /* 0x0000000000808947 */ /* 0x000fea0003800000 */
[----:B------:R-:W-:-:S13]  /*1490*/  ISETP.GT.AND P0, PT, R12, 0xfe, PT ;  /* 0x000000fe0c00780c */ /* 0x000fda0003f04270 */
[----:B------:R-:W-:Y:S05]  /*14a0*/  @P0 BRA `(.L_x_38) ;  /* 0x00000000006c0947 */ /* 0x000fea0003800000 */
[----:B------:R-:W-:-:S13]  /*14b0*/  ISETP.GE.AND P0, PT, R12, 0x1, PT ;  /* 0x000000010c00780c */ /* 0x000fda0003f06270 */
[----:B------:R-:W-:Y:S05]  /*14c0*/  @P0 BRA `(.L_x_39) ;  /* 0x0000000000740947 */ /* 0x000fea0003800000 */
[----:B------:R-:W-:Y:S02]  /*14d0*/  ISETP.GE.AND P0, PT, R12, -0x18, PT ;  /* 0xffffffe80c00780c */ /* 0x000fe40003f06270 */
[----:B------:R-:W-:-:S11]  /*14e0*/  LOP3.LUT R0, R0, 0x80000000, RZ, 0xc0, !PT ;  /* 0x8000000000007812 */ /* 0x000fd600078ec0ff */
[----:B------:R-:W-:Y:S05]  /*14f0*/  @!P0 BRA `(.L_x_39) ;  /* 0x0000000000688947 */ /* 0x000fea0003800000 */
[CCC-:B------:R-:W-:Y:S01]  /*1500*/  FFMA.RZ R18, R21.reuse, R13.reuse, R22.reuse ;  /* 0x0000000d15127223 */ /* 0x1c0fe2000000c016 */
[CCC-:B------:R-:W-:Y:S01]  /*1510*/  FFMA.RP R19, R21.reuse, R13.reuse, R22.reuse ;  /* 0x0000000d15137223 */ /* 0x1c0fe20000008016 */
[----:B------:R-:W-:Y:S01]  /*1520*/  FFMA.RM R22, R21, R13, R22 ;  /* 0x0000000d15167223 */ /* 0x000fe20000004016 */
[----:B------:R-:W-:Y:S02]  /*1530*/  IADD3 R13, PT, PT, R12, 0x20, RZ ;  /* 0x000000200c0d7810 */ /* 0x000fe40007ffe0ff */
[----:B------:R-:W-:Y:S02]  /*1540*/  LOP3.LUT R18, R18, 0x7fffff, RZ, 0xc0, !PT ;  /* 0x007fffff12127812 */ /* 0x000fe400078ec0ff */
[----:B------:R-:W-:Y:S02]  /*1550*/  ISETP.NE.AND P2, PT, R12, RZ, PT ;  /* 0x000000ff0c00720c */ /* 0x000fe40003f45270 */
[----:B------:R-:W-:Y:S02]  /*1560*/  LOP3.LUT R18, R18, 0x800000, RZ, 0xfc, !PT ;  /* 0x0080000012127812 */ /* 0x000fe400078efcff */
[----:B------:R-:W-:-:S02]  /*1570*/  ISETP.NE.AND P1, PT, R12, RZ, PT ;  /* 0x000000ff0c00720c */ /* 0x000fc40003f25270 */
[----:B------:R-:W-:Y:S02]  /*1580*/  IADD3 R12, PT, PT, -R12, RZ, RZ ;  /* 0x000000ff0c0c7210 */ /* 0x000fe40007ffe1ff */
[----:B------:R-:W-:Y:S02]  /*1590*/  SHF.L.U32 R13, R18, R13, RZ ;  /* 0x0000000d120d7219 */ /* 0x000fe400000006ff */
[----:B------:R-:W-:Y:S02]  /*15a0*/  FSETP.NEU.FTZ.AND P0, PT, R19, R22, PT ;  /* 0x000000161300720b */ /* 0x000fe40003f1d000 */
[----:B------:R-:W-:Y:S02]  /*15b0*/  SEL R19, R12, RZ, P2 ;  /* 0x000000ff0c137207 */ /* 0x000fe40001000000 */
[----:B------:R-:W-:Y:S02]  /*15c0*/  ISETP.NE.AND P1, PT, R13, RZ, P1 ;  /* 0x000000ff0d00720c */ /* 0x000fe40000f25270 */
[----:B------:R-:W-:-:S02]  /*15d0*/  SHF.R.U32.HI R19, RZ, R19, R18 ;  /* 0x00000013ff137219 */ /* 0x000fc40000011612 */
[----:B------:R-:W-:Y:S02]  /*15e0*/  PLOP3.LUT P0, PT, P0, P1, PT, 0xf8, 0x8f ;  /* 0x00000000008f781c */ /* 0x000fe40000703f70 */
[----:B------:R-:W-:Y:S02]  /*15f0*/  SHF.R.U32.HI R13, RZ, 0x1, R19 ;  /* 0x00000001ff0d7819 */ /* 0x000fe40000011613 */
[----:B------:R-:W-:-:S04]  /*1600*/  SEL R12, RZ, 0x1, !P0 ;  /* 0x00000001ff0c7807 */ /* 0x000fc80004000000 */
[----:B------:R-:W-:-:S04]  /*1610*/  LOP3.LUT R12, R12, 0x1, R13, 0xf8, !PT ;  /* 0x000000010c0c7812 */ /* 0x000fc800078ef80d */
[----:B------:R-:W-:-:S04]  /*1620*/  LOP3.LUT R12, R12, R19, RZ, 0xc0, !PT ;  /* 0x000000130c0c7212 */ /* 0x000fc800078ec0ff */
[----:B------:R-:W-:-:S04]  /*1630*/  IADD3 R13, PT, PT, R13, R12, RZ ;  /* 0x0000000c0d0d7210 */ /* 0x000fc80007ffe0ff */
[----:B------:R-:W-:Y:S01]  /*1640*/  LOP3.LUT R0, R13, R0, RZ, 0xfc, !PT ;  /* 0x000000000d007212 */ /* 0x000fe200078efcff */
[----:B------:R-:W-:Y:S06]  /*1650*/  BRA `(.L_x_39) ;  /* 0x0000000000107947 */ /* 0x000fec0003800000 */
.L_x_38:
[----:B------:R-:W-:-:S04]  /*1660*/  LOP3.LUT R0, R0, 0x80000000, RZ, 0xc0, !PT ;  /* 0x8000000000007812 */ /* 0x000fc800078ec0ff */
[----:B------:R-:W-:Y:S01]  /*1670*/  LOP3.LUT R0, R0, 0x7f800000, RZ, 0xfc, !PT ;  /* 0x7f80000000007812 */ /* 0x000fe200078efcff */
[----:B------:R-:W-:Y:S06]  /*1680*/  BRA `(.L_x_39) ;  /* 0x0000000000047947 */ /* 0x000fec0003800000 */
.L_x_37:
[----:B------:R-:W-:-:S07]  /*1690*/  LEA R0, R19, R0, 0x17 ;  /* 0x0000000013007211 */ /* 0x000fce00078eb8ff */
.L_x_39:
[----:B------:R-:W-:Y:S05]  /*16a0*/  BSYNC.RECONVERGENT B3 ;  /* 0x0000000000037941 */ /* 0x000fea0003800200 */
.L_x_36:
[----:B------:R-:W-:Y:S05]  /*16b0*/  BRA `(.L_x_40) ;  /* 0x0000000000207947 */ /* 0x000fea0003800000 */
.L_x_35:
[----:B------:R-:W-:-:S04]  /*16c0*/  LOP3.LUT R20, R20, 0x80000000, R25, 0x48, !PT ;  /* 0x8000000014147812 */ /* 0x000fc800078e4819 */
[----:B------:R-:W-:Y:S01]  /*16d0*/  LOP3.LUT R0, R20, 0x7f800000, RZ, 0xfc, !PT ;  /* 0x7f80000014007812 */ /* 0x000fe200078efcff */
[----:B------:R-:W-:Y:S06]  /*16e0*/  BRA `(.L_x_40) ;  /* 0x0000000000147947 */ /* 0x000fec0003800000 */
.L_x_34:
[----:B------:R-:W-:Y:S01]  /*16f0*/  LOP3.LUT R0, R20, 0x80000000, R25, 0x48, !PT ;  /* 0x8000000014007812 */ /* 0x000fe200078e4819 */
[----:B------:R-:W-:Y:S06]  /*1700*/  BRA `(.L_x_40) ;  /* 0x00000000000c7947 */ /* 0x000fec0003800000 */
.L_x_33:
[----:B------:R-:W0:Y:S01]  /*1710*/  MUFU.RSQ R0, -QNAN ;  /* 0xffc0000000007908 */ /* 0x000e220000001400 */
[----:B------:R-:W-:Y:S05]  /*1720*/  BRA `(.L_x_40) ;  /* 0x0000000000047947 */ /* 0x000fea0003800000 */
.L_x_32:
[----:B------:R-:W-:-:S07]  /*1730*/  FADD.FTZ R0, R25, R20 ;  /* 0x0000001419007221 */ /* 0x000fce0000010000 */
.L_x_40:
[----:B------:R-:W-:Y:S05]  /*1740*/  BSYNC.RECONVERGENT B2 ;  /* 0x0000000000027941 */ /* 0x000fea0003800200 */
.L_x_30:
[----:B------:R-:W-:Y:S01]  /*1750*/  HFMA2 R13, -RZ, RZ, 0, 0 ;  /* 0x00000000ff0d7431 */ /* 0x000fe200000001ff */
[----:B------:R-:W-:-:S04]  /*1760*/  MOV R12, R10 ;  /* 0x0000000a000c7202 */ /* 0x000fc80000000f00 */
[----:B0-----:R-:W-:Y:S05]  /*1770*/  RET.REL.NODEC R12 `(_Z6kernelPh) ;  /* 0xffffffe80c207950 */ /* 0x001fea0003c3ffff */
.L_x_41:
[----:B------:R-:W-:-:S00]  /*1780*/  BRA `(.L_x_41) ;  /* 0xfffffffc00fc7947 */ /* 0x000fc0000383ffff */
[----:B------:R-:W-:-:S00]  /*1790*/  NOP ;  /* 0x0000000000007918 */ /* 0x000fc00000000000 */
        /* <DEDUP_REMOVED lines=14> */
.L_x_43:


//--------------------- .nv.shared.reserved.0     --------------------------
	.section	.nv.shared.reserved.0,"aw",@nobits
	.weak		__nv_reservedSMEM_offset_0_alias
	.size		__nv_reservedSMEM_offset_0_alias, 0, 64
	.other		__nv_reservedSMEM_offset_0_alias,@"STO_CUDA_RESERVED_SHARED STV_DEFAULT"
__nv_reservedSMEM_offset_0_alias:
	.zero		0
	.zero		64


//--------------------- .nv.constant0._Z6kernelPh --------------------------
	.section	.nv.constant0._Z6kernelPh,"a",@progbits
	.sectionflags	@""
	.align	4
.nv.constant0._Z6kernelPh:
	.zero		904


//--------------------- SYMBOLS --------------------------

	.type		.nv.reservedSmem.offset0,@object
	.size		.nv.reservedSmem.offset0,0x4
